	.headerflags	@"EF_CUDA_TEXMODE_UNIFIED EF_CUDA_64BIT_ADDRESS EF_CUDA_SM89 EF_CUDA_VIRTUAL_SM(EF_CUDA_SM89)"
	.elftype	@"ET_EXEC"


//--------------------- .nv.info                  --------------------------
	.section	.nv.info,"",@"SHT_CUDA_INFO"
	.align	4


	//----- nvinfo : EIATTR_REGCOUNT
	.align		4
        /*0000*/ 	.byte	0x04, 0x2f
        /*0002*/ 	.short	(.L_1 - .L_0)
	.align		4
.L_0:
        /*0004*/ 	.word	index@(triton__0d1d2d3d4d5de6)
        /*0008*/ 	.word	0x00000028


	//----- nvinfo : EIATTR_MAX_STACK_SIZE
	.align		4
.L_1:
        /*000c*/ 	.byte	0x04, 0x23
        /*000e*/ 	.short	(.L_3 - .L_2)
	.align		4
.L_2:
        /*0010*/ 	.word	index@(triton__0d1d2d3d4d5de6)
        /*0014*/ 	.word	0x00000000


	//----- nvinfo : EIATTR_MIN_STACK_SIZE
	.align		4
.L_3:
        /*0018*/ 	.byte	0x04, 0x12
        /*001a*/ 	.short	(.L_5 - .L_4)
	.align		4
.L_4:
        /*001c*/ 	.word	index@(triton__0d1d2d3d4d5de6)
        /*0020*/ 	.word	0x00000000


	//----- nvinfo : EIATTR_FRAME_SIZE
	.align		4
.L_5:
        /*0024*/ 	.byte	0x04, 0x11
        /*0026*/ 	.short	(.L_7 - .L_6)
	.align		4
.L_6:
        /*0028*/ 	.word	index@(triton__0d1d2d3d4d5de6)
        /*002c*/ 	.word	0x00000000
.L_7:


//--------------------- .nv.info.triton__0d1d2d3d4d5de6 --------------------------
	.section	.nv.info.triton__0d1d2d3d4d5de6,"",@"SHT_CUDA_INFO"
	.align	4


	//----- nvinfo : EIATTR_CUDA_API_VERSION
	.align		4
        /*0000*/ 	.byte	0x04, 0x37
        /*0002*/ 	.short	(.L_9 - .L_8)
.L_8:
        /*0004*/ 	.word	0x0000007b


	//----- nvinfo : EIATTR_PARAM_CBANK
	.align		4
.L_9:
        /*0008*/ 	.byte	0x04, 0x0a
        /*000a*/ 	.short	(.L_11 - .L_10)
	.align		4
.L_10:
        /*000c*/ 	.word	index@(.nv.constant0.triton__0d1d2d3d4d5de6)
        /*0010*/ 	.short	0x0160
        /*0012*/ 	.short	0x0030


	//----- nvinfo : EIATTR_CBANK_PARAM_SIZE
	.align		4
.L_11:
        /*0014*/ 	.byte	0x03, 0x19
        /*0016*/ 	.short	0x0030


	//----- nvinfo : EIATTR_KPARAM_INFO
	.align		4
        /*0018*/ 	.byte	0x04, 0x17
        /*001a*/ 	.short	(.L_13 - .L_12)
.L_12:
        /*001c*/ 	.word	0x00000000
        /*0020*/ 	.short	0x0006
        /*0022*/ 	.short	0x002c
        /*0024*/ 	.byte	0x00, 0xf0, 0x11, 0x00


	//----- nvinfo : EIATTR_KPARAM_INFO
	.align		4
.L_13:
        /*0028*/ 	.byte	0x04, 0x17
        /*002a*/ 	.short	(.L_15 - .L_14)
.L_14:
        /*002c*/ 	.word	0x00000000
        /*0030*/ 	.short	0x0005
        /*0032*/ 	.short	0x0028
        /*0034*/ 	.byte	0x00, 0xf0, 0x11, 0x00


	//----- nvinfo : EIATTR_KPARAM_INFO
	.align		4
.L_15:
        /*0038*/ 	.byte	0x04, 0x17
        /*003a*/ 	.short	(.L_17 - .L_16)
.L_16:
        /*003c*/ 	.word	0x00000000
        /*0040*/ 	.short	0x0004
        /*0042*/ 	.short	0x0020
        /*0044*/ 	.byte	0x00, 0xf0, 0x21, 0x00


	//----- nvinfo : EIATTR_KPARAM_INFO
	.align		4
.L_17:
        /*0048*/ 	.byte	0x04, 0x17
        /*004a*/ 	.short	(.L_19 - .L_18)
.L_18:
        /*004c*/ 	.word	0x00000000
        /*0050*/ 	.short	0x0003
        /*0052*/ 	.short	0x0018
        /*0054*/ 	.byte	0x00, 0xf0, 0x21, 0x00


	//----- nvinfo : EIATTR_KPARAM_INFO
	.align		4
.L_19:
        /*0058*/ 	.byte	0x04, 0x17
        /*005a*/ 	.short	(.L_21 - .L_20)
.L_20:
        /*005c*/ 	.word	0x00000000
        /*0060*/ 	.short	0x0002
        /*0062*/ 	.short	0x0010
        /*0064*/ 	.byte	0x00, 0xf0, 0x21, 0x00


	//----- nvinfo : EIATTR_KPARAM_INFO
	.align		4
.L_21:
        /*0068*/ 	.byte	0x04, 0x17
        /*006a*/ 	.short	(.L_23 - .L_22)
.L_22:
        /*006c*/ 	.word	0x00000000
        /*0070*/ 	.short	0x0001
        /*0072*/ 	.short	0x0008
        /*0074*/ 	.byte	0x00, 0xf0, 0x21, 0x00


	//----- nvinfo : EIATTR_KPARAM_INFO
	.align		4
.L_23:
        /*0078*/ 	.byte	0x04, 0x17
        /*007a*/ 	.short	(.L_25 - .L_24)
.L_24:
        /*007c*/ 	.word	0x00000000
        /*0080*/ 	.short	0x0000
        /*0082*/ 	.short	0x0000
        /*0084*/ 	.byte	0x00, 0xf0, 0x21, 0x00


	//----- nvinfo : EIATTR_MAXREG_COUNT
	.align		4
.L_25:
        /*0088*/ 	.byte	0x03, 0x1b
        /*008a*/ 	.short	0x00ff


	//----- nvinfo : EIATTR_EXIT_INSTR_OFFSETS
	.align		4
        /*008c*/ 	.byte	0x04, 0x1c
        /*008e*/ 	.short	(.L_27 - .L_26)


	//   ....[0]....
.L_26:
        /*0090*/ 	.word	0x00000900


	//   ....[1]....
        /*0094*/ 	.word	0x00000920


	//----- nvinfo : EIATTR_CTAIDZ_USED
	.align		4
.L_27:
        /*0098*/ 	.byte	0x01, 0x04
	.zero		2


	//----- nvinfo : EIATTR_MAX_THREADS
	.align		4
        /*009c*/ 	.byte	0x04, 0x05
        /*009e*/ 	.short	(.L_29 - .L_28)
.L_28:
        /*00a0*/ 	.word	0x00000080
        /*00a4*/ 	.word	0x00000001
        /*00a8*/ 	.word	0x00000001
.L_29:


//--------------------- .nv.rel.action            --------------------------
	.section	.nv.rel.action,"",@"SHT_CUDA_RELOCINFO"
	.align	8
	.sectionentsize	8
        /*0000*/ 	.byte	0x73, 0x00, 0x00, 0x00, 0x00, 0x00, 0x00, 0x00, 0x00, 0x00, 0x00, 0x11, 0x25, 0x00, 0x05, 0x36


//--------------------- .nv.constant0.triton__0d1d2d3d4d5de6 --------------------------
	.section	.nv.constant0.triton__0d1d2d3d4d5de6,"a",@progbits
	.align	4
.nv.constant0.triton__0d1d2d3d4d5de6:
	.zero		400


//--------------------- .text.triton__0d1d2d3d4d5de6 --------------------------
	.section	.text.triton__0d1d2d3d4d5de6,"ax",@progbits
	.sectioninfo	@"SHI_REGISTERS=40"
	.align	128
        .global         triton__0d1d2d3d4d5de6
        .type           triton__0d1d2d3d4d5de6,@function
        .size           triton__0d1d2d3d4d5de6,(.L_x_1 - triton__0d1d2d3d4d5de6)
        .other          triton__0d1d2d3d4d5de6,@"STO_CUDA_ENTRY STV_DEFAULT"
triton__0d1d2d3d4d5de6:
.text.triton__0d1d2d3d4d5de6:
[----:B------:R-:W-:-:S02]  /*0000*/  MOV R1, c[0x0][0x28] ;  /* 0x00000a0000017a02 */ /* 0x000fc40000000f00 */
[----:B------:R-:W0:Y:S01]  /*0010*/  S2R R0, SR_CTAID.Z ;  /* 0x0000000000007919 */ /* 0x000e220000002700 */
[----:B------:R-:W1:Y:S01]  /*0020*/  S2UR UR4, SR_CTAID.Y ;  /* 0x00000000000479c3 */ /* 0x000e620000002600 */
[----:B------:R-:W-:Y:S02]  /*0030*/  PRMT R34, RZ, 0x7610, R34 ;  /* 0x00007610ff227816 */ /* 0x000fe40000000022 */
[----:B------:R-:W2:Y:S04]  /*0040*/  S2R R2, SR_TID.X ;  /* 0x0000000000027919 */ /* 0x000ea80000002100 */
[----:B------:R-:W3:Y:S01]  /*0050*/  S2R R35, SR_CTAID.X ;  /* 0x0000000000237919 */ /* 0x000ee20000002500 */
[----:B0-----:R-:W-:-:S05]  /*0060*/  IADD3 R0, R0, 0x1, RZ ;  /* 0x0000000100007810 */ /* 0x001fca0007ffe0ff */
[----:B-1----:R-:W-:Y:S01]  /*0070*/  IMAD R4, R0, UR4, RZ ;  /* 0x0000000400047c24 */ /* 0x002fe2000f8e02ff */
[----:B--2---:R-:W-:Y:S01]  /*0080*/  SHF.L.U32 R0, R2, 0x2, RZ ;  /* 0x0000000202007819 */ /* 0x004fe200000006ff */
[----:B------:R-:W-:Y:S02]  /*0090*/  ULDC.64 UR4, c[0x0][0x118] ;  /* 0x0000460000047ab9 */ /* 0x000fe40000000a00 */
[----:B------:R-:W-:Y:S01]  /*00a0*/  IMAD.HI R2, R4, 0x66666667, RZ ;  /* 0x6666666704027827 */ /* 0x000fe200078e02ff */
[----:B------:R-:W-:Y:S02]  /*00b0*/  LOP3.LUT R0, R0, 0x1fc, RZ, 0xc0, !PT ;  /* 0x000001fc00007812 */ /* 0x000fe400078ec0ff */
[----:B------:R-:W-:Y:S02]  /*00c0*/  ISETP.GE.AND P2, PT, R4, 0x1b80, PT ;  /* 0x00001b800400780c */ /* 0x000fe40003f46270 */
[----:B------:R-:W-:Y:S02]  /*00d0*/  SHF.R.U32.HI R3, RZ, 0x1f, R2 ;  /* 0x0000001fff037819 */ /* 0x000fe40000011602 */
[----:B---3--:R-:W-:-:S02]  /*00e0*/  LEA R35, R35, R0, 0xa ;  /* 0x0000000023237211 */ /* 0x008fc400078e50ff */
[----:B------:R-:W-:Y:S02]  /*00f0*/  LEA.HI.SX32 R5, R2, R3, 0x19 ;  /* 0x0000000302057211 */ /* 0x000fe400078fcaff */
[C---:B------:R-:W-:Y:S02]  /*0100*/  IADD3 R0, R35.reuse, 0x200, RZ ;  /* 0x0000020023007810 */ /* 0x040fe40007ffe0ff */
[----:B------:R-:W-:Y:S01]  /*0110*/  ISETP.LT.AND P0, PT, R35, 0xa8c, !P2 ;  /* 0x00000a8c2300780c */ /* 0x000fe20005701270 */
[C---:B------:R-:W-:Y:S01]  /*0120*/  IMAD R6, R5.reuse, -0x140, R4 ;  /* 0xfffffec005067824 */ /* 0x040fe200078e0204 */
[----:B------:R-:W-:Y:S01]  /*0130*/  ISETP.LT.AND P1, PT, R0, 0xa8c, !P2 ;  /* 0x00000a8c0000780c */ /* 0x000fe20005721270 */
[----:B------:R-:W-:Y:S01]  /*0140*/  IMAD R4, R4, 0xa8c, R35 ;  /* 0x00000a8c04047824 */ /* 0x000fe200078e0223 */
[----:B------:R-:W-:Y:S01]  /*0150*/  MOV R3, 0x2 ;  /* 0x0000000200037802 */ /* 0x000fe20000000f00 */
[----:B------:R-:W-:-:S04]  /*0160*/  IMAD R0, R5, 0xd2f00, R6 ;  /* 0x000d2f0005007824 */ /* 0x000fc800078e0206 */
[----:B------:R-:W-:Y:S01]  /*0170*/  IMAD R35, R35, 0x140, R0 ;  /* 0x0000014023237824 */ /* 0x000fe200078e0200 */
[----:B------:R-:W-:Y:S01]  /*0180*/  PRMT R9, RZ, 0x7610, R9 ;  /* 0x00007610ff097816 */ /* 0x000fe20000000009 */
[----:B------:R-:W-:-:S03]  /*0190*/  IMAD.WIDE R6, R6, R3, c[0x0][0x170] ;  /* 0x00005c0006067625 */ /* 0x000fc600078e0203 */
[C---:B------:R-:W-:Y:S02]  /*01a0*/  IADD3 R18, R35.reuse, 0x3c0, RZ ;  /* 0x000003c023127810 */ /* 0x040fe40007ffe0ff */
[C---:B------:R-:W-:Y:S02]  /*01b0*/  IADD3 R16, R35.reuse, 0x140, RZ ;  /* 0x0000014023107810 */ /* 0x040fe40007ffe0ff */
[----:B------:R-:W-:Y:S01]  /*01c0*/  PRMT R10, RZ, 0x7610, R10 ;  /* 0x00007610ff0a7816 */ /* 0x000fe2000000000a */
[CC--:B------:R-:W-:Y:S01]  /*01d0*/  IMAD.WIDE R14, R18.reuse, R3.reuse, c[0x0][0x168] ;  /* 0x00005a00120e7625 */ /* 0x0c0fe200078e0203 */
[C---:B------:R-:W-:Y:S01]  /*01e0*/  IADD3 R2, R35.reuse, 0x28140, RZ ;  /* 0x0002814023027810 */ /* 0x040fe20007ffe0ff */
[----:B------:R0:W2:Y:S01]  /*01f0*/  @!P2 LDG.E.EL.U16 R34, [R6.64] ;  /* 0x000000040622a981 */ /* 0x0000a2000c2e1500 */
[----:B------:R-:W-:Y:S01]  /*0200*/  PRMT R25, RZ, 0x7610, R25 ;  /* 0x00007610ff197816 */ /* 0x000fe20000000019 */
[----:B------:R-:W-:Y:S01]  /*0210*/  IMAD.WIDE R18, R18, R3, c[0x0][0x178] ;  /* 0x00005e0012127625 */ /* 0x000fe200078e0203 */
[----:B------:R-:W-:-:S02]  /*0220*/  IADD3 R26, R35, 0x28000, RZ ;  /* 0x00028000231a7810 */ /* 0x000fc40007ffe0ff */
[----:B------:R-:W-:Y:S01]  /*0230*/  PRMT R33, RZ, 0x7610, R33 ;  /* 0x00007610ff217816 */ /* 0x000fe20000000021 */
[CC--:B------:R-:W-:Y:S01]  /*0240*/  IMAD.WIDE R20, R16.reuse, R3.reuse, c[0x0][0x168] ;  /* 0x00005a0010147625 */ /* 0x0c0fe200078e0203 */
[----:B------:R-:W-:Y:S01]  /*0250*/  PRMT R5, RZ, 0x7610, R5 ;  /* 0x00007610ff057816 */ /* 0x000fe20000000005 */
[----:B------:R1:W3:Y:S02]  /*0260*/  @P0 LDG.E.EL.U16 R9, [R18.64] ;  /* 0x0000000412090981 */ /* 0x0002e4000c2e1500 */
[-C--:B------:R-:W-:Y:S01]  /*0270*/  IMAD.WIDE R16, R16, R3.reuse, c[0x0][0x178] ;  /* 0x00005e0010107625 */ /* 0x080fe200078e0203 */
[C---:B------:R-:W-:Y:S01]  /*0280*/  IADD3 R0, R35.reuse, 0x280, RZ ;  /* 0x0000028023007810 */ /* 0x040fe20007ffe0ff */
[----:B------:R4:W5:Y:S01]  /*0290*/  @P0 LDG.E.EL.U16 R10, [R20.64] ;  /* 0x00000004140a0981 */ /* 0x000962000c2e1500 */
[----:B------:R-:W-:Y:S01]  /*02a0*/  PRMT R11, RZ, 0x7610, R11 ;  /* 0x00007610ff0b7816 */ /* 0x000fe2000000000b */
[CC--:B------:R-:W-:Y:S01]  /*02b0*/  IMAD.WIDE R12, R35.reuse, R3.reuse, c[0x0][0x168] ;  /* 0x00005a00230c7625 */ /* 0x0c0fe200078e0203 */
[----:B------:R-:W-:Y:S01]  /*02c0*/  PRMT R24, RZ, 0x7610, R24 ;  /* 0x00007610ff187816 */ /* 0x000fe20000000018 */
[----:B------:R4:W3:Y:S01]  /*02d0*/  @P0 LDG.E.EL.U16 R25, [R16.64] ;  /* 0x0000000410190981 */ /* 0x0008e2000c2e1500 */
[C---:B------:R-:W-:Y:S01]  /*02e0*/  IADD3 R28, R35.reuse, 0x28280, RZ ;  /* 0x00028280231c7810 */ /* 0x040fe20007ffe0ff */
[-C--:B-1----:R-:W-:Y:S01]  /*02f0*/  IMAD.WIDE R18, R2, R3.reuse, c[0x0][0x178] ;  /* 0x00005e0002127625 */ /* 0x082fe200078e0203 */
[----:B0-----:R-:W-:Y:S01]  /*0300*/  PRMT R6, RZ, 0x7610, R6 ;  /* 0x00007610ff067816 */ /* 0x001fe20000000006 */
[----:B------:R0:W3:Y:S01]  /*0310*/  @P0 LDG.E.EL.U16 R33, [R14.64] ;  /* 0x000000040e210981 */ /* 0x0000e2000c2e1500 */
[----:B------:R-:W-:Y:S01]  /*0320*/  IADD3 R30, R35, 0x283c0, RZ ;  /* 0x000283c0231e7810 */ /* 0x000fe20007ffe0ff */
[-C--:B----4-:R-:W-:Y:S01]  /*0330*/  IMAD.WIDE R20, R26, R3.reuse, c[0x0][0x168] ;  /* 0x00005a001a147625 */ /* 0x090fe200078e0203 */
[----:B------:R-:W-:Y:S01]  /*0340*/  PRMT R32, RZ, 0x7610, R32 ;  /* 0x00007610ff207816 */ /* 0x000fe20000000020 */
[----:B------:R1:W4:Y:S01]  /*0350*/  @P0 LDG.E.EL.U16 R5, [R12.64] ;  /* 0x000000040c050981 */ /* 0x000322000c2e1500 */
[----:B------:R-:W-:Y:S01]  /*0360*/  PRMT R8, RZ, 0x7610, R8 ;  /* 0x00007610ff087816 */ /* 0x000fe20000000008 */
[-C--:B------:R-:W-:Y:S01]  /*0370*/  IMAD.WIDE R16, R2, R3.reuse, c[0x0][0x168] ;  /* 0x00005a0002107625 */ /* 0x080fe200078e0203 */
[----:B------:R-:W-:Y:S01]  /*0380*/  PRMT R7, RZ, 0x7610, R7 ;  /* 0x00007610ff077816 */ /* 0x000fe20000000007 */
[----:B------:R1:W4:Y:S02]  /*0390*/  @P1 LDG.E.EL.U16 R11, [R18.64] ;  /* 0x00000004120b1981 */ /* 0x000324000c2e1500 */
[----:B0-----:R-:W-:-:S02]  /*03a0*/  IMAD.WIDE R14, R0, R3, c[0x0][0x178] ;  /* 0x00005e00000e7625 */ /* 0x001fc400078e0203 */
[----:B------:R0:W4:Y:S02]  /*03b0*/  @P1 LDG.E.EL.U16 R24, [R20.64] ;  /* 0x0000000414181981 */ /* 0x000124000c2e1500 */
[-C--:B------:R-:W-:Y:S01]  /*03c0*/  IMAD.WIDE R22, R0, R3.reuse, c[0x0][0x168] ;  /* 0x00005a0000167625 */ /* 0x080fe200078e0203 */
[----:B-1----:R-:W-:Y:S01]  /*03d0*/  PRMT R12, RZ, 0x7610, R12 ;  /* 0x00007610ff0c7816 */ /* 0x002fe2000000000c */
[----:B------:R1:W4:Y:S02]  /*03e0*/  @P1 LDG.E.EL.U16 R6, [R16.64] ;  /* 0x0000000410061981 */ /* 0x000324000c2e1500 */
[-C--:B------:R-:W-:Y:S01]  /*03f0*/  IMAD.WIDE R18, R28, R3.reuse, c[0x0][0x178] ;  /* 0x00005e001c127625 */ /* 0x080fe200078e0203 */
[----:B------:R-:W-:Y:S01]  /*0400*/  PRMT R13, RZ, 0x7610, R13 ;  /* 0x00007610ff0d7816 */ /* 0x000fe2000000000d */
[----:B------:R1:W4:Y:S02]  /*0410*/  @P0 LDG.E.EL.U16 R32, [R14.64] ;  /* 0x000000040e200981 */ /* 0x000324000c2e1500 */
[-C--:B0-----:R-:W-:Y:S01]  /*0420*/  IMAD.WIDE R20, R30, R3.reuse, c[0x0][0x168] ;  /* 0x00005a001e147625 */ /* 0x081fe200078e0203 */
[----:B------:R-:W-:Y:S01]  /*0430*/  PRMT R2, RZ, 0x7610, R2 ;  /* 0x00007610ff027816 */ /* 0x000fe20000000002 */
[----:B------:R0:W4:Y:S01]  /*0440*/  @P0 LDG.E.EL.U16 R8, [R22.64] ;  /* 0x0000000416080981 */ /* 0x000122000c2e1500 */
[----:B------:R-:W-:Y:S01]  /*0450*/  PRMT R0, RZ, 0x7610, R0 ;  /* 0x00007610ff007816 */ /* 0x000fe20000000000 */
[----:B-1----:R-:W-:-:S02]  /*0460*/  IMAD.WIDE R16, R28, R3, c[0x0][0x168] ;  /* 0x00005a001c107625 */ /* 0x002fc400078e0203 */
[----:B------:R5:W4:Y:S02]  /*0470*/  @P1 LDG.E.EL.U16 R7, [R18.64] ;  /* 0x0000000412071981 */ /* 0x000b24000c2e1500 */
[-C--:B------:R-:W-:Y:S02]  /*0480*/  IMAD.WIDE R14, R26, R3.reuse, c[0x0][0x178] ;  /* 0x00005e001a0e7625 */ /* 0x080fe400078e0203 */
[----:B------:R1:W4:Y:S02]  /*0490*/  @P1 LDG.E.EL.U16 R12, [R20.64] ;  /* 0x00000004140c1981 */ /* 0x000324000c2e1500 */
[-C--:B0-----:R-:W-:Y:S02]  /*04a0*/  IMAD.WIDE R22, R30, R3.reuse, c[0x0][0x178] ;  /* 0x00005e001e167625 */ /* 0x081fe400078e0203 */
[----:B------:R0:W4:Y:S01]  /*04b0*/  @P1 LDG.E.EL.U16 R13, [R16.64] ;  /* 0x00000004100d1981 */ /* 0x000122000c2e1500 */
[----:B------:R-:W-:Y:S01]  /*04c0*/  CS2R R28, SRZ ;  /* 0x00000000001c7805 */ /* 0x000fe2000001ff00 */
[----:B------:R-:W-:-:S02]  /*04d0*/  IMAD.WIDE R36, R4, R3, c[0x0][0x160] ;  /* 0x0000580004247625 */ /* 0x000fc400078e0203 */
[----:B------:R1:W4:Y:S04]  /*04e0*/  @P1 LDG.E.EL.U16 R2, [R14.64] ;  /* 0x000000040e021981 */ /* 0x000328000c2e1500 */
[----:B------:R-:W4:Y:S01]  /*04f0*/  @P1 LDG.E.EL.U16 R0, [R22.64] ;  /* 0x0000000416001981 */ /* 0x000f22000c2e1500 */
[----:B0-----:R-:W-:Y:S02]  /*0500*/  PRMT R17, RZ, 0x7610, R17 ;  /* 0x00007610ff117816 */ /* 0x001fe40000000011 */
[----:B------:R-:W-:Y:S01]  /*0510*/  IADD3 R16, R4, 0x200, RZ ;  /* 0x0000020004107810 */ /* 0x000fe20007ffe0ff */
[----:B------:R-:W-:Y:S01]  /*0520*/  CS2R R26, SRZ ;  /* 0x00000000001a7805 */ /* 0x000fe2000001ff00 */
[-C--:B-1----:R-:W-:Y:S01]  /*0530*/  IMAD.WIDE R14, R35, R3.reuse, c[0x0][0x178] ;  /* 0x00005e00230e7625 */ /* 0x082fe200078e0203 */
[----:B------:R-:W4:Y:S04]  /*0540*/  @P0 LDG.E.EL.64 R28, [R36.64] ;  /* 0x00000004241c0981 */ /* 0x000f28000c2e1b00 */
[----:B------:R0:W4:Y:S01]  /*0550*/  @P0 LDG.E.EL.U16 R17, [R14.64] ;  /* 0x000000040e110981 */ /* 0x000122000c2e1500 */
[----:B------:R-:W-:-:S05]  /*0560*/  IMAD.WIDE R30, R16, R3, c[0x0][0x160] ;  /* 0x00005800101e7625 */ /* 0x000fca00078e0203 */
[----:B------:R-:W4:Y:S01]  /*0570*/  @P1 LDG.E.EL.64 R26, [R30.64] ;  /* 0x000000041e1a1981 */ /* 0x000f22000c2e1b00 */
[----:B--2---:R-:W-:Y:S02]  /*0580*/  HADD2.F32 R34, -RZ, R34.H0_H0 ;  /* 0x20000022ff227230 */ /* 0x004fe40000004100 */
[----:B-----5:R-:W-:Y:S02]  /*0590*/  HADD2.F32 R19, -RZ, R10.H0_H0 ;  /* 0x2000000aff137230 */ /* 0x020fe40000004100 */
[----:B---3--:R-:W-:Y:S02]  /*05a0*/  HADD2.F32 R9, -RZ, R9.H0_H0 ;  /* 0x20000009ff097230 */ /* 0x008fe40000004100 */
[----:B------:R-:W-:Y:S02]  /*05b0*/  HADD2.F32 R33, -RZ, R33.H0_H0 ;  /* 0x20000021ff217230 */ /* 0x000fe40000004100 */
[----:B----4-:R-:W-:-:S03]  /*05c0*/  HADD2.F32 R5, -RZ, R5.H0_H0 ;  /* 0x20000005ff057230 */ /* 0x010fc60000004100 */
[----:B------:R-:W-:Y:S01]  /*05d0*/  FADD R18, R34, R33 ;  /* 0x0000002122127221 */ /* 0x000fe20000000000 */
[----:B------:R-:W-:Y:S02]  /*05e0*/  HADD2.F32 R25, -RZ, R25.H0_H0 ;  /* 0x20000019ff197230 */ /* 0x000fe40000004100 */
[----:B0-----:R-:W-:Y:S02]  /*05f0*/  HADD2.F32 R15, -RZ, R6.H0_H0 ;  /* 0x20000006ff0f7230 */ /* 0x001fe40000004100 */
[----:B------:R-:W-:Y:S02]  /*0600*/  HADD2.F32 R6, -RZ, R11.H0_H0 ;  /* 0x2000000bff067230 */ /* 0x000fe40000004100 */
[----:B------:R-:W-:Y:S02]  /*0610*/  HADD2.F32 R11, -RZ, R24.H0_H0 ;  /* 0x20000018ff0b7230 */ /* 0x000fe40000004100 */
[----:B------:R-:W-:Y:S02]  /*0620*/  HADD2.F32 R21, -RZ, R8.H0_H0 ;  /* 0x20000008ff157230 */ /* 0x000fe40000004100 */
[----:B------:R-:W-:-:S02]  /*0630*/  HADD2.F32 R14, -RZ, R7.H0_H0 ;  /* 0x20000007ff0e7230 */ /* 0x000fc40000004100 */
[----:B------:R-:W-:Y:S01]  /*0640*/  HADD2.F32 R7, -RZ, R12.H0_H0 ;  /* 0x2000000cff077230 */ /* 0x000fe20000004100 */
[C---:B------:R-:W-:Y:S01]  /*0650*/  FADD R21, R34.reuse, R21 ;  /* 0x0000001522157221 */ /* 0x040fe20000000000 */
[----:B------:R-:W-:Y:S02]  /*0660*/  HADD2.F32 R10, -RZ, R32.H0_H0 ;  /* 0x20000020ff0a7230 */ /* 0x000fe40000004100 */
[----:B------:R-:W-:Y:S01]  /*0670*/  HADD2.F32 R13, -RZ, R13.H0_H0 ;  /* 0x2000000dff0d7230 */ /* 0x000fe20000004100 */
[C---:B------:R-:W-:Y:S01]  /*0680*/  FADD R7, R34.reuse, R7 ;  /* 0x0000000722077221 */ /* 0x040fe20000000000 */
[C---:B------:R-:W-:Y:S01]  /*0690*/  FADD R11, R34.reuse, R11 ;  /* 0x0000000b220b7221 */ /* 0x040fe20000000000 */
[----:B------:R-:W-:Y:S02]  /*06a0*/  HADD2.F32 R2, -RZ, R2.H0_H0 ;  /* 0x20000002ff027230 */ /* 0x000fe40000004100 */
[----:B------:R-:W-:Y:S01]  /*06b0*/  HADD2.F32 R12, -RZ, R0.H0_H0 ;  /* 0x20000000ff0c7230 */ /* 0x000fe20000004100 */
[C---:B------:R-:W-:Y:S01]  /*06c0*/  FADD R8, R34.reuse, R19 ;  /* 0x0000001322087221 */ /* 0x040fe20000000000 */
[C---:B------:R-:W-:Y:S01]  /*06d0*/  FADD R15, R34.reuse, R15 ;  /* 0x0000000f220f7221 */ /* 0x040fe20000000000 */
[C---:B------:R-:W-:Y:S01]  /*06e0*/  FADD R13, R34.reuse, R13 ;  /* 0x0000000d220d7221 */ /* 0x040fe20000000000 */
[----:B------:R-:W-:Y:S01]  /*06f0*/  FADD R34, R34, R5 ;  /* 0x0000000522227221 */ /* 0x000fe20000000000 */
[----:B------:R-:W-:Y:S01]  /*0700*/  FFMA R12, R12, 0.125, R7 ;  /* 0x3e0000000c0c7823 */ /* 0x000fe20000000007 */
[----:B------:R-:W-:Y:S01]  /*0710*/  FFMA R10, R10, 0.125, R21 ;  /* 0x3e0000000a0a7823 */ /* 0x000fe20000000015 */
[----:B------:R-:W-:Y:S01]  /*0720*/  HADD2.F32 R7, -RZ, R29.H0_H0 ;  /* 0x2000001dff077230 */ /* 0x000fe20000004100 */
[----:B------:R-:W-:Y:S01]  /*0730*/  FFMA R11, R2, 0.125, R11 ;  /* 0x3e000000020b7823 */ /* 0x000fe2000000000b */
[----:B------:R-:W-:-:S02]  /*0740*/  HADD2.F32 R17, -RZ, R17.H0_H0 ;  /* 0x20000011ff117230 */ /* 0x000fc40000004100 */
[--C-:B------:R-:W-:Y:S01]  /*0750*/  HADD2.F32 R5, -RZ, R28.reuse.H1_H1 ;  /* 0x3000001cff057230 */ /* 0x100fe20000004100 */
[----:B------:R-:W-:Y:S01]  /*0760*/  FFMA R8, R25, 0.125, R8 ;  /* 0x3e00000019087823 */ /* 0x000fe20000000008 */
[----:B------:R-:W-:Y:S01]  /*0770*/  HADD2.F32 R2, -RZ, R29.H1_H1 ;  /* 0x3000001dff027230 */ /* 0x000fe20000004100 */
[----:B------:R-:W-:Y:S01]  /*0780*/  FFMA R9, R9, 0.125, R18 ;  /* 0x3e00000009097823 */ /* 0x000fe20000000012 */
[----:B------:R-:W-:Y:S01]  /*0790*/  HADD2.F32 R28, -RZ, R28.H0_H0 ;  /* 0x2000001cff1c7230 */ /* 0x000fe20000004100 */
[----:B------:R-:W-:Y:S01]  /*07a0*/  FFMA R17, R17, 0.125, R34 ;  /* 0x3e00000011117823 */ /* 0x000fe20000000022 */
[----:B------:R-:W-:Y:S01]  /*07b0*/  FADD R7, R7, R10 ;  /* 0x0000000a07077221 */ /* 0x000fe20000000000 */
[--C-:B------:R-:W-:Y:S01]  /*07c0*/  HADD2.F32 R10, -RZ, R27.reuse.H0_H0 ;  /* 0x2000001bff0a7230 */ /* 0x100fe20000004100 */
[----:B------:R-:W-:Y:S01]  /*07d0*/  FFMA R13, R14, 0.125, R13 ;  /* 0x3e0000000e0d7823 */ /* 0x000fe2000000000d */
[----:B------:R-:W-:Y:S01]  /*07e0*/  HADD2.F32 R27, -RZ, R27.H1_H1 ;  /* 0x3000001bff1b7230 */ /* 0x000fe20000004100 */
[----:B------:R-:W-:Y:S01]  /*07f0*/  FADD R2, R2, R9 ;  /* 0x0000000902027221 */ /* 0x000fe20000000000 */
[----:B------:R-:W-:Y:S01]  /*0800*/  FADD R8, R5, R8 ;  /* 0x0000000805087221 */ /* 0x000fe20000000000 */
[----:B------:R-:W-:Y:S01]  /*0810*/  FADD R17, R28, R17 ;  /* 0x000000111c117221 */ /* 0x000fe20000000000 */
[----:B------:R-:W-:Y:S01]  /*0820*/  FFMA R0, R6, 0.125, R15 ;  /* 0x3e00000006007823 */ /* 0x000fe2000000000f */
[--C-:B------:R-:W-:Y:S01]  /*0830*/  HADD2.F32 R6, -RZ, R26.reuse.H0_H0 ;  /* 0x2000001aff067230 */ /* 0x100fe20000004100 */
[----:B------:R-:W-:Y:S01]  /*0840*/  FADD R10, R10, R13 ;  /* 0x0000000d0a0a7221 */ /* 0x000fe20000000000 */
[----:B------:R-:W-:Y:S01]  /*0850*/  HADD2.F32 R9, -RZ, R26.H1_H1 ;  /* 0x3000001aff097230 */ /* 0x000fe20000004100 */
[----:B------:R-:W-:Y:S01]  /*0860*/  FADD R27, R27, R12 ;  /* 0x0000000c1b1b7221 */ /* 0x000fe20000000000 */
[----:B------:R-:W-:Y:S01]  /*0870*/  F2FP.F16.F32.PACK_AB R13, R2, R7 ;  /* 0x00000007020d723e */ /* 0x000fe200000000ff */
[----:B------:R-:W-:Y:S01]  /*0880*/  IMAD.WIDE R4, R4, R3, c[0x0][0x180] ;  /* 0x0000600004047625 */ /* 0x000fe200078e0203 */
[----:B------:R-:W-:Y:S01]  /*0890*/  F2FP.F16.F32.PACK_AB R12, R8, R17 ;  /* 0x00000011080c723e */ /* 0x000fe200000000ff */
[----:B------:R-:W-:Y:S01]  /*08a0*/  FADD R6, R6, R11 ;  /* 0x0000000b06067221 */ /* 0x000fe20000000000 */
[----:B------:R-:W-:-:S03]  /*08b0*/  FADD R9, R9, R0 ;  /* 0x0000000009097221 */ /* 0x000fc60000000000 */
[----:B------:R0:W-:Y:S01]  /*08c0*/  @P0 STG.E.64 [R4.64], R12 ;  /* 0x0000000c04000986 */ /* 0x0001e2000c101b04 */
[----:B------:R-:W-:Y:S01]  /*08d0*/  F2FP.F16.F32.PACK_AB R7, R27, R10 ;  /* 0x0000000a1b07723e */ /* 0x000fe200000000ff */
[----:B------:R-:W-:Y:S01]  /*08e0*/  IMAD.WIDE R16, R16, R3, c[0x0][0x180] ;  /* 0x0000600010107625 */ /* 0x000fe200078e0203 */
[----:B------:R-:W-:Y:S01]  /*08f0*/  F2FP.F16.F32.PACK_AB R6, R9, R6 ;  /* 0x000000060906723e */ /* 0x000fe200000000ff */
[----:B------:R-:W-:Y:S06]  /*0900*/  @!P1 EXIT ;  /* 0x000000000000994d */ /* 0x000fec0003800000 */
[----:B------:R-:W-:Y:S01]  /*0910*/  STG.E.64 [R16.64], R6 ;  /* 0x0000000610007986 */ /* 0x000fe2000c101b04 */
[----:B------:R-:W-:Y:S05]  /*0920*/  EXIT ;  /* 0x000000000000794d */ /* 0x000fea0003800000 */
.L_x_0:
[----:B------:R-:W-:-:S00]  /*0930*/  BRA `(.L_x_0) ;  /* 0xfffffff000007947 */ /* 0x000fc0000383ffff */
[----:B------:R-:W-:-:S00]  /*0940*/  NOP ;  /* 0x0000000000007918 */ /* 0x000fc00000000000 */
        /* <DEDUP_REMOVED lines=11> */
.L_x_1:
